//
// Generated by NVIDIA NVVM Compiler
//
// Compiler Build ID: CL-36424714
// Cuda compilation tools, release 13.0, V13.0.88
// Based on NVVM 20.0.0
//

.version 9.0
.target sm_100
.address_size 64

	// .globl	_Z23kernel_YUYV_10c_16s_C2RP6uchar1iS0_iii

.visible .entry _Z23kernel_YUYV_10c_16s_C2RP6uchar1iS0_iii(
	.param .u64 .ptr .align 1 _Z23kernel_YUYV_10c_16s_C2RP6uchar1iS0_iii_param_0,
	.param .u32 _Z23kernel_YUYV_10c_16s_C2RP6uchar1iS0_iii_param_1,
	.param .u64 .ptr .align 1 _Z23kernel_YUYV_10c_16s_C2RP6uchar1iS0_iii_param_2,
	.param .u32 _Z23kernel_YUYV_10c_16s_C2RP6uchar1iS0_iii_param_3,
	.param .u32 _Z23kernel_YUYV_10c_16s_C2RP6uchar1iS0_iii_param_4,
	.param .u32 _Z23kernel_YUYV_10c_16s_C2RP6uchar1iS0_iii_param_5
)
{
	.reg .pred 	%p<4>;
	.reg .b16 	%rs<11>;
	.reg .b32 	%r<34>;
	.reg .b64 	%rd<9>;

	ld.param.u64 	%rd1, [_Z23kernel_YUYV_10c_16s_C2RP6uchar1iS0_iii_param_0];
	ld.param.u32 	%r3, [_Z23kernel_YUYV_10c_16s_C2RP6uchar1iS0_iii_param_1];
	ld.param.u64 	%rd2, [_Z23kernel_YUYV_10c_16s_C2RP6uchar1iS0_iii_param_2];
	ld.param.u32 	%r4, [_Z23kernel_YUYV_10c_16s_C2RP6uchar1iS0_iii_param_3];
	ld.param.u32 	%r5, [_Z23kernel_YUYV_10c_16s_C2RP6uchar1iS0_iii_param_4];
	ld.param.u32 	%r6, [_Z23kernel_YUYV_10c_16s_C2RP6uchar1iS0_iii_param_5];
	mov.u32 	%r8, %ctaid.x;
	mov.u32 	%r9, %ntid.x;
	mov.u32 	%r10, %tid.x;
	mad.lo.s32 	%r1, %r8, %r9, %r10;
	mov.u32 	%r11, %ctaid.y;
	mov.u32 	%r12, %ntid.y;
	mov.u32 	%r13, %tid.y;
	mad.lo.s32 	%r14, %r11, %r12, %r13;
	setp.ge.s32 	%p1, %r1, %r5;
	setp.ge.s32 	%p2, %r14, %r6;
	or.pred  	%p3, %p1, %p2;
	@%p3 bra 	$L__BB0_2;
	cvta.to.global.u64 	%rd3, %rd1;
	cvta.to.global.u64 	%rd4, %rd2;
	mul.lo.s32 	%r15, %r3, %r14;
	mad.lo.s32 	%r16, %r1, 5, %r15;
	shl.b32 	%r17, %r1, 3;
	mad.lo.s32 	%r18, %r4, %r14, %r17;
	cvt.s64.s32 	%rd5, %r16;
	add.s64 	%rd6, %rd3, %rd5;
	cvt.s64.s32 	%rd7, %r18;
	add.s64 	%rd8, %rd4, %rd7;
	ld.global.u8 	%rs1, [%rd6+1];
	ld.global.u8 	%rs2, [%rd6+2];
	ld.global.u8 	%rs3, [%rd6+3];
	shl.b16 	%rs4, %rs1, 8;
	cvt.u32.u16 	%r19, %rs4;
	and.b32  	%r20, %r19, 768;
	ld.global.u8 	%r21, [%rd6];
	or.b32  	%r22, %r20, %r21;
	st.global.u16 	[%rd8], %r22;
	shl.b16 	%rs5, %rs2, 6;
	cvt.u32.u16 	%r23, %rs5;
	and.b32  	%r24, %r23, 960;
	shr.u16 	%rs6, %rs1, 2;
	cvt.u32.u16 	%r25, %rs6;
	or.b32  	%r26, %r24, %r25;
	st.global.u16 	[%rd8+2], %r26;
	shl.b16 	%rs7, %rs3, 4;
	cvt.u32.u16 	%r27, %rs7;
	and.b32  	%r28, %r27, 1008;
	shr.u16 	%rs8, %rs2, 4;
	cvt.u32.u16 	%r29, %rs8;
	or.b32  	%r30, %r28, %r29;
	st.global.u16 	[%rd8+4], %r30;
	ld.global.u8 	%rs9, [%rd6+4];
	mul.wide.u16 	%r31, %rs9, 4;
	shr.u16 	%rs10, %rs3, 6;
	cvt.u32.u16 	%r32, %rs10;
	or.b32  	%r33, %r31, %r32;
	st.global.u16 	[%rd8+6], %r33;
$L__BB0_2:
	ret;

}
	// .globl	_Z26kernel_Narrow10to8_16u_C2RP6uchar1iS0_iii
.visible .entry _Z26kernel_Narrow10to8_16u_C2RP6uchar1iS0_iii(
	.param .u64 .ptr .align 1 _Z26kernel_Narrow10to8_16u_C2RP6uchar1iS0_iii_param_0,
	.param .u32 _Z26kernel_Narrow10to8_16u_C2RP6uchar1iS0_iii_param_1,
	.param .u64 .ptr .align 1 _Z26kernel_Narrow10to8_16u_C2RP6uchar1iS0_iii_param_2,
	.param .u32 _Z26kernel_Narrow10to8_16u_C2RP6uchar1iS0_iii_param_3,
	.param .u32 _Z26kernel_Narrow10to8_16u_C2RP6uchar1iS0_iii_param_4,
	.param .u32 _Z26kernel_Narrow10to8_16u_C2RP6uchar1iS0_iii_param_5
)
{
	.reg .pred 	%p<4>;
	.reg .b16 	%rs<3>;
	.reg .b32 	%r<18>;
	.reg .b64 	%rd<9>;

	ld.param.u64 	%rd1, [_Z26kernel_Narrow10to8_16u_C2RP6uchar1iS0_iii_param_0];
	ld.param.u32 	%r3, [_Z26kernel_Narrow10to8_16u_C2RP6uchar1iS0_iii_param_1];
	ld.param.u64 	%rd2, [_Z26kernel_Narrow10to8_16u_C2RP6uchar1iS0_iii_param_2];
	ld.param.u32 	%r4, [_Z26kernel_Narrow10to8_16u_C2RP6uchar1iS0_iii_param_3];
	ld.param.u32 	%r5, [_Z26kernel_Narrow10to8_16u_C2RP6uchar1iS0_iii_param_4];
	ld.param.u32 	%r6, [_Z26kernel_Narrow10to8_16u_C2RP6uchar1iS0_iii_param_5];
	mov.u32 	%r8, %ctaid.x;
	mov.u32 	%r9, %ntid.x;
	mov.u32 	%r10, %tid.x;
	mad.lo.s32 	%r1, %r8, %r9, %r10;
	mov.u32 	%r11, %ctaid.y;
	mov.u32 	%r12, %ntid.y;
	mov.u32 	%r13, %tid.y;
	mad.lo.s32 	%r14, %r11, %r12, %r13;
	setp.ge.s32 	%p1, %r1, %r5;
	setp.ge.s32 	%p2, %r14, %r6;
	or.pred  	%p3, %p1, %p2;
	@%p3 bra 	$L__BB1_2;
	cvta.to.global.u64 	%rd3, %rd1;
	cvta.to.global.u64 	%rd4, %rd2;
	shl.b32 	%r15, %r1, 1;
	mad.lo.s32 	%r16, %r3, %r14, %r15;
	mad.lo.s32 	%r17, %r4, %r14, %r15;
	cvt.s64.s32 	%rd5, %r16;
	add.s64 	%rd6, %rd3, %rd5;
	cvt.s64.s32 	%rd7, %r17;
	add.s64 	%rd8, %rd4, %rd7;
	ld.global.u16 	%rs1, [%rd6];
	shr.u16 	%rs2, %rs1, 2;
	st.global.u16 	[%rd8], %rs2;
$L__BB1_2:
	ret;

}
	// .globl	_Z25kernel_EndianSwap_16u_C2RP6uchar1iS0_iii
.visible .entry _Z25kernel_EndianSwap_16u_C2RP6uchar1iS0_iii(
	.param .u64 .ptr .align 1 _Z25kernel_EndianSwap_16u_C2RP6uchar1iS0_iii_param_0,
	.param .u32 _Z25kernel_EndianSwap_16u_C2RP6uchar1iS0_iii_param_1,
	.param .u64 .ptr .align 1 _Z25kernel_EndianSwap_16u_C2RP6uchar1iS0_iii_param_2,
	.param .u32 _Z25kernel_EndianSwap_16u_C2RP6uchar1iS0_iii_param_3,
	.param .u32 _Z25kernel_EndianSwap_16u_C2RP6uchar1iS0_iii_param_4,
	.param .u32 _Z25kernel_EndianSwap_16u_C2RP6uchar1iS0_iii_param_5
)
{
	.reg .pred 	%p<4>;
	.reg .b16 	%rs<5>;
	.reg .b32 	%r<18>;
	.reg .b64 	%rd<9>;

	ld.param.u64 	%rd1, [_Z25kernel_EndianSwap_16u_C2RP6uchar1iS0_iii_param_0];
	ld.param.u32 	%r3, [_Z25kernel_EndianSwap_16u_C2RP6uchar1iS0_iii_param_1];
	ld.param.u64 	%rd2, [_Z25kernel_EndianSwap_16u_C2RP6uchar1iS0_iii_param_2];
	ld.param.u32 	%r4, [_Z25kernel_EndianSwap_16u_C2RP6uchar1iS0_iii_param_3];
	ld.param.u32 	%r5, [_Z25kernel_EndianSwap_16u_C2RP6uchar1iS0_iii_param_4];
	ld.param.u32 	%r6, [_Z25kernel_EndianSwap_16u_C2RP6uchar1iS0_iii_param_5];
	mov.u32 	%r8, %ctaid.x;
	mov.u32 	%r9, %ntid.x;
	mov.u32 	%r10, %tid.x;
	mad.lo.s32 	%r1, %r8, %r9, %r10;
	mov.u32 	%r11, %ctaid.y;
	mov.u32 	%r12, %ntid.y;
	mov.u32 	%r13, %tid.y;
	mad.lo.s32 	%r14, %r11, %r12, %r13;
	setp.ge.s32 	%p1, %r1, %r5;
	setp.ge.s32 	%p2, %r14, %r6;
	or.pred  	%p3, %p1, %p2;
	@%p3 bra 	$L__BB2_2;
	cvta.to.global.u64 	%rd3, %rd2;
	cvta.to.global.u64 	%rd4, %rd1;
	shl.b32 	%r15, %r1, 1;
	mad.lo.s32 	%r16, %r3, %r14, %r15;
	mad.lo.s32 	%r17, %r4, %r14, %r15;
	cvt.s64.s32 	%rd5, %r16;
	add.s64 	%rd6, %rd4, %rd5;
	cvt.s64.s32 	%rd7, %r17;
	add.s64 	%rd8, %rd3, %rd7;
	ld.global.u16 	%rs1, [%rd8];
	shr.u16 	%rs2, %rs1, 8;
	shl.b16 	%rs3, %rs1, 8;
	or.b16  	%rs4, %rs3, %rs2;
	st.global.u16 	[%rd6], %rs4;
$L__BB2_2:
	ret;

}


// ===== COMPILED SASS (sm_100) =====

	.target	sm_100

	.elftype	@"ET_EXEC"


//--------------------- .note.nv.tkinfo           --------------------------
	.section	.note.nv.tkinfo,"",@"SHT_NOTE"
	.sectionflags	@"SHF_NOTE_NV_TKINFO"
	.tkinfo
        /*0018*/ 	.word	0x00000002
        /*0030*/ 	.string	""
        /*0030*/ 	.string	"ptxas"
        /*0030*/ 	.string	"Cuda compilation tools, release 13.0, V13.0.88"
        /*0030*/ 	.string	"Build cuda_13.0.r13.0/compiler.36424714_0"
        /*0030*/ 	.string	"-arch sm_100 -m 64 "



//--------------------- .note.nv.cuinfo           --------------------------
	.section	.note.nv.cuinfo,"",@"SHT_NOTE"
	.sectionflags	@"SHF_NOTE_NV_CUINFO"
        /*0018*/ 	.short	0x0002
        /*001a*/ 	.short	0x0064
        /*001c*/ 	.short	0x0082
	.zero		2


//--------------------- .nv.info                  --------------------------
	.section	.nv.info,"",@"SHT_CUDA_INFO"
	.align	4


	//----- nvinfo : EIATTR_REGCOUNT
	.align		4
        /*0000*/ 	.byte	0x04, 0x2f
        /*0002*/ 	.short	(.L_1 - .L_0)
	.align		4
.L_0:
        /*0004*/ 	.word	index@(_Z23kernel_YUYV_10c_16s_C2RP6uchar1iS0_iii)
        /*0008*/ 	.word	0x00000010


	//----- nvinfo : EIATTR_FRAME_SIZE
	.align		4
.L_1:
        /*000c*/ 	.byte	0x04, 0x11
        /*000e*/ 	.short	(.L_3 - .L_2)
	.align		4
.L_2:
        /*0010*/ 	.word	index@(_Z23kernel_YUYV_10c_16s_C2RP6uchar1iS0_iii)
        /*0014*/ 	.word	0x00000000


	//----- nvinfo : EIATTR_REGCOUNT
	.align		4
.L_3:
        /*0018*/ 	.byte	0x04, 0x2f
        /*001a*/ 	.short	(.L_5 - .L_4)
	.align		4
.L_4:
        /*001c*/ 	.word	index@(_Z26kernel_Narrow10to8_16u_C2RP6uchar1iS0_iii)
        /*0020*/ 	.word	0x0000000a


	//----- nvinfo : EIATTR_FRAME_SIZE
	.align		4
.L_5:
        /*0024*/ 	.byte	0x04, 0x11
        /*0026*/ 	.short	(.L_7 - .L_6)
	.align		4
.L_6:
        /*0028*/ 	.word	index@(_Z26kernel_Narrow10to8_16u_C2RP6uchar1iS0_iii)
        /*002c*/ 	.word	0x00000000


	//----- nvinfo : EIATTR_REGCOUNT
	.align		4
.L_7:
        /*0030*/ 	.byte	0x04, 0x2f
        /*0032*/ 	.short	(.L_9 - .L_8)
	.align		4
.L_8:
        /*0034*/ 	.word	index@(_Z25kernel_EndianSwap_16u_C2RP6uchar1iS0_iii)
        /*0038*/ 	.word	0x0000000a


	//----- nvinfo : EIATTR_FRAME_SIZE
	.align		4
.L_9:
        /*003c*/ 	.byte	0x04, 0x11
        /*003e*/ 	.short	(.L_11 - .L_10)
	.align		4
.L_10:
        /*0040*/ 	.word	index@(_Z25kernel_EndianSwap_16u_C2RP6uchar1iS0_iii)
        /*0044*/ 	.word	0x00000000


	//----- nvinfo : EIATTR_MIN_STACK_SIZE
	.align		4
.L_11:
        /*0048*/ 	.byte	0x04, 0x12
        /*004a*/ 	.short	(.L_13 - .L_12)
	.align		4
.L_12:
        /*004c*/ 	.word	index@(_Z25kernel_EndianSwap_16u_C2RP6uchar1iS0_iii)
        /*0050*/ 	.word	0x00000000


	//----- nvinfo : EIATTR_MIN_STACK_SIZE
	.align		4
.L_13:
        /*0054*/ 	.byte	0x04, 0x12
        /*0056*/ 	.short	(.L_15 - .L_14)
	.align		4
.L_14:
        /*0058*/ 	.word	index@(_Z26kernel_Narrow10to8_16u_C2RP6uchar1iS0_iii)
        /*005c*/ 	.word	0x00000000


	//----- nvinfo : EIATTR_MIN_STACK_SIZE
	.align		4
.L_15:
        /*0060*/ 	.byte	0x04, 0x12
        /*0062*/ 	.short	(.L_17 - .L_16)
	.align		4
.L_16:
        /*0064*/ 	.word	index@(_Z23kernel_YUYV_10c_16s_C2RP6uchar1iS0_iii)
        /*0068*/ 	.word	0x00000000
.L_17:


//--------------------- .nv.compat                --------------------------
	.section	.nv.compat,"",@"SHT_CUDA_COMPAT_INFO"
	.align	4
        /*0000*/ 	.byte	0x02, 0x09, 0x00, 0x00, 0x02, 0x02, 0x01, 0x00, 0x02, 0x05, 0x05, 0x00, 0x03, 0x07, 0x01, 0x01
        /*0010*/ 	.byte	0x02, 0x03, 0x00, 0x00, 0x02, 0x06, 0x01, 0x00, 0x04, 0x0b, 0x08, 0x00, 0x09, 0x00, 0x00, 0x00
        /*0020*/ 	.byte	0x00, 0x00, 0x00, 0x00


//--------------------- .nv.info._Z25kernel_EndianSwap_16u_C2RP6uchar1iS0_iii --------------------------
	.section	.nv.info._Z25kernel_EndianSwap_16u_C2RP6uchar1iS0_iii,"",@"SHT_CUDA_INFO"
	.sectionflags	@""
	.align	4


	//----- nvinfo : EIATTR_CUDA_API_VERSION
	.align		4
        /*0000*/ 	.byte	0x04, 0x37
        /*0002*/ 	.short	(.L_19 - .L_18)
.L_18:
        /*0004*/ 	.word	0x00000082


	//----- nvinfo : EIATTR_KPARAM_INFO
	.align		4
.L_19:
        /*0008*/ 	.byte	0x04, 0x17
        /*000a*/ 	.short	(.L_21 - .L_20)
.L_20:
        /*000c*/ 	.word	0x00000000
        /*0010*/ 	.short	0x0005
        /*0012*/ 	.short	0x0020
        /*0014*/ 	.byte	0x00, 0xf0, 0x11, 0x00


	//----- nvinfo : EIATTR_KPARAM_INFO
	.align		4
.L_21:
        /*0018*/ 	.byte	0x04, 0x17
        /*001a*/ 	.short	(.L_23 - .L_22)
.L_22:
        /*001c*/ 	.word	0x00000000
        /*0020*/ 	.short	0x0004
        /*0022*/ 	.short	0x001c
        /*0024*/ 	.byte	0x00, 0xf0, 0x11, 0x00


	//----- nvinfo : EIATTR_KPARAM_INFO
	.align		4
.L_23:
        /*0028*/ 	.byte	0x04, 0x17
        /*002a*/ 	.short	(.L_25 - .L_24)
.L_24:
        /*002c*/ 	.word	0x00000000
        /*0030*/ 	.short	0x0003
        /*0032*/ 	.short	0x0018
        /*0034*/ 	.byte	0x00, 0xf0, 0x11, 0x00


	//----- nvinfo : EIATTR_KPARAM_INFO
	.align		4
.L_25:
        /*0038*/ 	.byte	0x04, 0x17
        /*003a*/ 	.short	(.L_27 - .L_26)
.L_26:
        /*003c*/ 	.word	0x00000000
        /*0040*/ 	.short	0x0002
        /*0042*/ 	.short	0x0010
        /*0044*/ 	.byte	0x00, 0xf5, 0x21, 0x00


	//----- nvinfo : EIATTR_KPARAM_INFO
	.align		4
.L_27:
        /*0048*/ 	.byte	0x04, 0x17
        /*004a*/ 	.short	(.L_29 - .L_28)
.L_28:
        /*004c*/ 	.word	0x00000000
        /*0050*/ 	.short	0x0001
        /*0052*/ 	.short	0x0008
        /*0054*/ 	.byte	0x00, 0xf0, 0x11, 0x00


	//----- nvinfo : EIATTR_KPARAM_INFO
	.align		4
.L_29:
        /*0058*/ 	.byte	0x04, 0x17
        /*005a*/ 	.short	(.L_31 - .L_30)
.L_30:
        /*005c*/ 	.word	0x00000000
        /*0060*/ 	.short	0x0000
        /*0062*/ 	.short	0x0000
        /*0064*/ 	.byte	0x00, 0xf5, 0x21, 0x00


	//----- nvinfo : EIATTR_SPARSE_MMA_MASK
	.align		4
.L_31:
        /*0068*/ 	.byte	0x03, 0x50
        /*006a*/ 	.short	0x0000


	//----- nvinfo : EIATTR_MAXREG_COUNT
	.align		4
        /*006c*/ 	.byte	0x03, 0x1b
        /*006e*/ 	.short	0x00ff


	//----- nvinfo : EIATTR_MERCURY_ISA_VERSION
	.align		4
        /*0070*/ 	.byte	0x03, 0x5f
        /*0072*/ 	.short	0x0101


	//----- nvinfo : EIATTR_VRC_CTA_INIT_COUNT
	.align		4
        /*0074*/ 	.byte	0x02, 0x4a
	.zero		1
	.zero		1


	//----- nvinfo : EIATTR_EXIT_INSTR_OFFSETS
	.align		4
        /*0078*/ 	.byte	0x04, 0x1c
        /*007a*/ 	.short	(.L_33 - .L_32)


	//   ....[0]....
.L_32:
        /*007c*/ 	.word	0x000000d0


	//   ....[1]....
        /*0080*/ 	.word	0x000001e0


	//----- nvinfo : EIATTR_CBANK_PARAM_SIZE
	.align		4
.L_33:
        /*0084*/ 	.byte	0x03, 0x19
        /*0086*/ 	.short	0x0024


	//----- nvinfo : EIATTR_PARAM_CBANK
	.align		4
        /*0088*/ 	.byte	0x04, 0x0a
        /*008a*/ 	.short	(.L_35 - .L_34)
	.align		4
.L_34:
        /*008c*/ 	.word	index@(.nv.constant0._Z25kernel_EndianSwap_16u_C2RP6uchar1iS0_iii)
        /*0090*/ 	.short	0x0380
        /*0092*/ 	.short	0x0024


	//----- nvinfo : EIATTR_SW_WAR
	.align		4
.L_35:
        /*0094*/ 	.byte	0x04, 0x36
        /*0096*/ 	.short	(.L_37 - .L_36)
.L_36:
        /*0098*/ 	.word	0x00000008
.L_37:


//--------------------- .nv.info._Z26kernel_Narrow10to8_16u_C2RP6uchar1iS0_iii --------------------------
	.section	.nv.info._Z26kernel_Narrow10to8_16u_C2RP6uchar1iS0_iii,"",@"SHT_CUDA_INFO"
	.sectionflags	@""
	.align	4


	//----- nvinfo : EIATTR_CUDA_API_VERSION
	.align		4
        /*0000*/ 	.byte	0x04, 0x37
        /*0002*/ 	.short	(.L_39 - .L_38)
.L_38:
        /*0004*/ 	.word	0x00000082


	//----- nvinfo : EIATTR_KPARAM_INFO
	.align		4
.L_39:
        /*0008*/ 	.byte	0x04, 0x17
        /*000a*/ 	.short	(.L_41 - .L_40)
.L_40:
        /*000c*/ 	.word	0x00000000
        /*0010*/ 	.short	0x0005
        /*0012*/ 	.short	0x0020
        /*0014*/ 	.byte	0x00, 0xf0, 0x11, 0x00


	//----- nvinfo : EIATTR_KPARAM_INFO
	.align		4
.L_41:
        /*0018*/ 	.byte	0x04, 0x17
        /*001a*/ 	.short	(.L_43 - .L_42)
.L_42:
        /*001c*/ 	.word	0x00000000
        /*0020*/ 	.short	0x0004
        /*0022*/ 	.short	0x001c
        /*0024*/ 	.byte	0x00, 0xf0, 0x11, 0x00


	//----- nvinfo : EIATTR_KPARAM_INFO
	.align		4
.L_43:
        /*0028*/ 	.byte	0x04, 0x17
        /*002a*/ 	.short	(.L_45 - .L_44)
.L_44:
        /*002c*/ 	.word	0x00000000
        /*0030*/ 	.short	0x0003
        /*0032*/ 	.short	0x0018
        /*0034*/ 	.byte	0x00, 0xf0, 0x11, 0x00


	//----- nvinfo : EIATTR_KPARAM_INFO
	.align		4
.L_45:
        /*0038*/ 	.byte	0x04, 0x17
        /*003a*/ 	.short	(.L_47 - .L_46)
.L_46:
        /*003c*/ 	.word	0x00000000
        /*0040*/ 	.short	0x0002
        /*0042*/ 	.short	0x0010
        /*0044*/ 	.byte	0x00, 0xf5, 0x21, 0x00


	//----- nvinfo : EIATTR_KPARAM_INFO
	.align		4
.L_47:
        /*0048*/ 	.byte	0x04, 0x17
        /*004a*/ 	.short	(.L_49 - .L_48)
.L_48:
        /*004c*/ 	.word	0x00000000
        /*0050*/ 	.short	0x0001
        /*0052*/ 	.short	0x0008
        /*0054*/ 	.byte	0x00, 0xf0, 0x11, 0x00


	//----- nvinfo : EIATTR_KPARAM_INFO
	.align		4
.L_49:
        /*0058*/ 	.byte	0x04, 0x17
        /*005a*/ 	.short	(.L_51 - .L_50)
.L_50:
        /*005c*/ 	.word	0x00000000
        /*0060*/ 	.short	0x0000
        /*0062*/ 	.short	0x0000
        /*0064*/ 	.byte	0x00, 0xf5, 0x21, 0x00


	//----- nvinfo : EIATTR_SPARSE_MMA_MASK
	.align		4
.L_51:
        /*0068*/ 	.byte	0x03, 0x50
        /*006a*/ 	.short	0x0000


	//----- nvinfo : EIATTR_MAXREG_COUNT
	.align		4
        /*006c*/ 	.byte	0x03, 0x1b
        /*006e*/ 	.short	0x00ff


	//----- nvinfo : EIATTR_MERCURY_ISA_VERSION
	.align		4
        /*0070*/ 	.byte	0x03, 0x5f
        /*0072*/ 	.short	0x0101


	//----- nvinfo : EIATTR_VRC_CTA_INIT_COUNT
	.align		4
        /*0074*/ 	.byte	0x02, 0x4a
	.zero		1
	.zero		1


	//----- nvinfo : EIATTR_EXIT_INSTR_OFFSETS
	.align		4
        /*0078*/ 	.byte	0x04, 0x1c
        /*007a*/ 	.short	(.L_53 - .L_52)


	//   ....[0]....
.L_52:
        /*007c*/ 	.word	0x000000d0


	//   ....[1]....
        /*0080*/ 	.word	0x000001d0


	//----- nvinfo : EIATTR_CBANK_PARAM_SIZE
	.align		4
.L_53:
        /*0084*/ 	.byte	0x03, 0x19
        /*0086*/ 	.short	0x0024


	//----- nvinfo : EIATTR_PARAM_CBANK
	.align		4
        /*0088*/ 	.byte	0x04, 0x0a
        /*008a*/ 	.short	(.L_55 - .L_54)
	.align		4
.L_54:
        /*008c*/ 	.word	index@(.nv.constant0._Z26kernel_Narrow10to8_16u_C2RP6uchar1iS0_iii)
        /*0090*/ 	.short	0x0380
        /*0092*/ 	.short	0x0024


	//----- nvinfo : EIATTR_SW_WAR
	.align		4
.L_55:
        /*0094*/ 	.byte	0x04, 0x36
        /*0096*/ 	.short	(.L_57 - .L_56)
.L_56:
        /*0098*/ 	.word	0x00000008
.L_57:


//--------------------- .nv.info._Z23kernel_YUYV_10c_16s_C2RP6uchar1iS0_iii --------------------------
	.section	.nv.info._Z23kernel_YUYV_10c_16s_C2RP6uchar1iS0_iii,"",@"SHT_CUDA_INFO"
	.sectionflags	@""
	.align	4


	//----- nvinfo : EIATTR_CUDA_API_VERSION
	.align		4
        /*0000*/ 	.byte	0x04, 0x37
        /*0002*/ 	.short	(.L_59 - .L_58)
.L_58:
        /*0004*/ 	.word	0x00000082


	//----- nvinfo : EIATTR_KPARAM_INFO
	.align		4
.L_59:
        /*0008*/ 	.byte	0x04, 0x17
        /*000a*/ 	.short	(.L_61 - .L_60)
.L_60:
        /*000c*/ 	.word	0x00000000
        /*0010*/ 	.short	0x0005
        /*0012*/ 	.short	0x0020
        /*0014*/ 	.byte	0x00, 0xf0, 0x11, 0x00


	//----- nvinfo : EIATTR_KPARAM_INFO
	.align		4
.L_61:
        /*0018*/ 	.byte	0x04, 0x17
        /*001a*/ 	.short	(.L_63 - .L_62)
.L_62:
        /*001c*/ 	.word	0x00000000
        /*0020*/ 	.short	0x0004
        /*0022*/ 	.short	0x001c
        /*0024*/ 	.byte	0x00, 0xf0, 0x11, 0x00


	//----- nvinfo : EIATTR_KPARAM_INFO
	.align		4
.L_63:
        /*0028*/ 	.byte	0x04, 0x17
        /*002a*/ 	.short	(.L_65 - .L_64)
.L_64:
        /*002c*/ 	.word	0x00000000
        /*0030*/ 	.short	0x0003
        /*0032*/ 	.short	0x0018
        /*0034*/ 	.byte	0x00, 0xf0, 0x11, 0x00


	//----- nvinfo : EIATTR_KPARAM_INFO
	.align		4
.L_65:
        /*0038*/ 	.byte	0x04, 0x17
        /*003a*/ 	.short	(.L_67 - .L_66)
.L_66:
        /*003c*/ 	.word	0x00000000
        /*0040*/ 	.short	0x0002
        /*0042*/ 	.short	0x0010
        /*0044*/ 	.byte	0x00, 0xf5, 0x21, 0x00


	//----- nvinfo : EIATTR_KPARAM_INFO
	.align		4
.L_67:
        /*0048*/ 	.byte	0x04, 0x17
        /*004a*/ 	.short	(.L_69 - .L_68)
.L_68:
        /*004c*/ 	.word	0x00000000
        /*0050*/ 	.short	0x0001
        /*0052*/ 	.short	0x0008
        /*0054*/ 	.byte	0x00, 0xf0, 0x11, 0x00


	//----- nvinfo : EIATTR_KPARAM_INFO
	.align		4
.L_69:
        /*0058*/ 	.byte	0x04, 0x17
        /*005a*/ 	.short	(.L_71 - .L_70)
.L_70:
        /*005c*/ 	.word	0x00000000
        /*0060*/ 	.short	0x0000
        /*0062*/ 	.short	0x0000
        /*0064*/ 	.byte	0x00, 0xf5, 0x21, 0x00


	//----- nvinfo : EIATTR_SPARSE_MMA_MASK
	.align		4
.L_71:
        /*0068*/ 	.byte	0x03, 0x50
        /*006a*/ 	.short	0x0000


	//----- nvinfo : EIATTR_MAXREG_COUNT
	.align		4
        /*006c*/ 	.byte	0x03, 0x1b
        /*006e*/ 	.short	0x00ff


	//----- nvinfo : EIATTR_MERCURY_ISA_VERSION
	.align		4
        /*0070*/ 	.byte	0x03, 0x5f
        /*0072*/ 	.short	0x0101


	//----- nvinfo : EIATTR_VRC_CTA_INIT_COUNT
	.align		4
        /*0074*/ 	.byte	0x02, 0x4a
	.zero		1
	.zero		1


	//----- nvinfo : EIATTR_EXIT_INSTR_OFFSETS
	.align		4
        /*0078*/ 	.byte	0x04, 0x1c
        /*007a*/ 	.short	(.L_73 - .L_72)


	//   ....[0]....
.L_72:
        /*007c*/ 	.word	0x000000d0


	//   ....[1]....
        /*0080*/ 	.word	0x000002e0


	//----- nvinfo : EIATTR_CBANK_PARAM_SIZE
	.align		4
.L_73:
        /*0084*/ 	.byte	0x03, 0x19
        /*0086*/ 	.short	0x0024


	//----- nvinfo : EIATTR_PARAM_CBANK
	.align		4
        /*0088*/ 	.byte	0x04, 0x0a
        /*008a*/ 	.short	(.L_75 - .L_74)
	.align		4
.L_74:
        /*008c*/ 	.word	index@(.nv.constant0._Z23kernel_YUYV_10c_16s_C2RP6uchar1iS0_iii)
        /*0090*/ 	.short	0x0380
        /*0092*/ 	.short	0x0024


	//----- nvinfo : EIATTR_SW_WAR
	.align		4
.L_75:
        /*0094*/ 	.byte	0x04, 0x36
        /*0096*/ 	.short	(.L_77 - .L_76)
.L_76:
        /*0098*/ 	.word	0x00000008
.L_77:


//--------------------- .nv.callgraph             --------------------------
	.section	.nv.callgraph,"",@"SHT_CUDA_CALLGRAPH"
	.align	4
	.sectionentsize	8
	.align		4
        /*0000*/ 	.word	0x00000000
	.align		4
        /*0004*/ 	.word	0xffffffff
	.align		4
        /*0008*/ 	.word	0x00000000
	.align		4
        /*000c*/ 	.word	0xfffffffe
	.align		4
        /*0010*/ 	.word	0x00000000
	.align		4
        /*0014*/ 	.word	0xfffffffd
	.align		4
        /*0018*/ 	.word	0x00000000
	.align		4
        /*001c*/ 	.word	0xfffffffc


//--------------------- .text._Z25kernel_EndianSwap_16u_C2RP6uchar1iS0_iii --------------------------
	.section	.text._Z25kernel_EndianSwap_16u_C2RP6uchar1iS0_iii,"ax",@progbits
	.align	128
        .global         _Z25kernel_EndianSwap_16u_C2RP6uchar1iS0_iii
        .type           _Z25kernel_EndianSwap_16u_C2RP6uchar1iS0_iii,@function
        .size           _Z25kernel_EndianSwap_16u_C2RP6uchar1iS0_iii,(.L_x_3 - _Z25kernel_EndianSwap_16u_C2RP6uchar1iS0_iii)
        .other          _Z25kernel_EndianSwap_16u_C2RP6uchar1iS0_iii,@"STO_CUDA_ENTRY STV_DEFAULT"
_Z25kernel_EndianSwap_16u_C2RP6uchar1iS0_iii:
.text._Z25kernel_EndianSwap_16u_C2RP6uchar1iS0_iii:
[----:B------:R-:W-:Y:S01]  /*0000*/  LDC R1, c[0x0][0x37c] ;  /* 0x0000df00ff017b82 */ /* 0x000fe20000000800 */
[----:B------:R-:W0:Y:S07]  /*0010*/  S2R R5, SR_TID.Y ;  /* 0x0000000000057919 */ /* 0x000e2e0000002200 */
[----:B------:R-:W1:Y:S01]  /*0020*/  LDC R0, c[0x0][0x360] ;  /* 0x0000d800ff007b82 */ /* 0x000e620000000800 */
[----:B------:R-:W2:Y:S01]  /*0030*/  LDCU UR6, c[0x0][0x3a0] ;  /* 0x00007400ff0677ac */ /* 0x000ea20008000800 */
[----:B------:R-:W1:Y:S01]  /*0040*/  S2R R3, SR_TID.X ;  /* 0x0000000000037919 */ /* 0x000e620000002100 */
[----:B------:R-:W3:Y:S05]  /*0050*/  LDCU UR7, c[0x0][0x39c] ;  /* 0x00007380ff0777ac */ /* 0x000eea0008000800 */
[----:B------:R-:W0:Y:S08]  /*0060*/  S2UR UR5, SR_CTAID.Y ;  /* 0x00000000000579c3 */ /* 0x000e300000002600 */
[----:B------:R-:W0:Y:S08]  /*0070*/  LDC R4, c[0x0][0x364] ;  /* 0x0000d900ff047b82 */ /* 0x000e300000000800 */
[----:B------:R-:W1:Y:S01]  /*0080*/  S2UR UR4, SR_CTAID.X ;  /* 0x00000000000479c3 */ /* 0x000e620000002500 */
[----:B0-----:R-:W-:-:S05]  /*0090*/  IMAD R4, R4, UR5, R5 ;  /* 0x0000000504047c24 */ /* 0x001fca000f8e0205 */
[----:B--2---:R-:W-:Y:S01]  /*00a0*/  ISETP.GE.AND P0, PT, R4, UR6, PT ;  /* 0x0000000604007c0c */ /* 0x004fe2000bf06270 */
[----:B-1----:R-:W-:-:S05]  /*00b0*/  IMAD R0, R0, UR4, R3 ;  /* 0x0000000400007c24 */ /* 0x002fca000f8e0203 */
[----:B---3--:R-:W-:-:S13]  /*00c0*/  ISETP.GE.OR P0, PT, R0, UR7, P0 ;  /* 0x0000000700007c0c */ /* 0x008fda0008706670 */
[----:B------:R-:W-:Y:S05]  /*00d0*/  @P0 EXIT ;  /* 0x000000000000094d */ /* 0x000fea0003800000 */
[----:B------:R-:W0:Y:S01]  /*00e0*/  LDCU UR6, c[0x0][0x398] ;  /* 0x00007300ff0677ac */ /* 0x000e220008000800 */
[----:B------:R-:W-:Y:S01]  /*00f0*/  IMAD.SHL.U32 R5, R0, 0x2, RZ ;  /* 0x0000000200057824 */ /* 0x000fe200078e00ff */
[----:B------:R-:W1:Y:S01]  /*0100*/  LDCU.64 UR8, c[0x0][0x390] ;  /* 0x00007200ff0877ac */ /* 0x000e620008000a00 */
[----:B------:R-:W2:Y:S02]  /*0110*/  LDCU.64 UR4, c[0x0][0x358] ;  /* 0x00006b00ff0477ac */ /* 0x000ea40008000a00 */
[----:B0-----:R-:W-:Y:S01]  /*0120*/  IMAD R0, R4, UR6, R5 ;  /* 0x0000000604007c24 */ /* 0x001fe2000f8e0205 */
[----:B------:R-:W0:Y:S04]  /*0130*/  LDCU UR6, c[0x0][0x388] ;  /* 0x00007100ff0677ac */ /* 0x000e280008000800 */
[----:B-1----:R-:W-:-:S04]  /*0140*/  IADD3 R2, P0, PT, R0, UR8, RZ ;  /* 0x0000000800027c10 */ /* 0x002fc8000ff1e0ff */
[----:B------:R-:W-:Y:S01]  /*0150*/  LEA.HI.X.SX32 R3, R0, UR9, 0x1, P0 ;  /* 0x0000000900037c11 */ /* 0x000fe200080f0eff */
[----:B------:R-:W1:Y:S04]  /*0160*/  LDCU.64 UR8, c[0x0][0x380] ;  /* 0x00007000ff0877ac */ /* 0x000e680008000a00 */
[----:B--2---:R-:W2:Y:S01]  /*0170*/  LDG.E.U16 R2, desc[UR4][R2.64] ;  /* 0x0000000402027981 */ /* 0x004ea2000c1e1500 */
[----:B0-----:R-:W-:-:S05]  /*0180*/  IMAD R5, R4, UR6, R5 ;  /* 0x0000000604057c24 */ /* 0x001fca000f8e0205 */
[----:B-1----:R-:W-:-:S04]  /*0190*/  IADD3 R4, P0, PT, R5, UR8, RZ ;  /* 0x0000000805047c10 */ /* 0x002fc8000ff1e0ff */
[----:B------:R-:W-:Y:S02]  /*01a0*/  LEA.HI.X.SX32 R5, R5, UR9, 0x1, P0 ;  /* 0x0000000905057c11 */ /* 0x000fe400080f0eff */
[----:B--2---:R-:W-:-:S05]  /*01b0*/  SHF.R.U32.HI R7, RZ, 0x8, R2 ;  /* 0x00000008ff077819 */ /* 0x004fca0000011602 */
[----:B------:R-:W-:-:S05]  /*01c0*/  IMAD R7, R2, 0x100, R7 ;  /* 0x0000010002077824 */ /* 0x000fca00078e0207 */
[----:B------:R-:W-:Y:S01]  /*01d0*/  STG.E.U16 desc[UR4][R4.64], R7 ;  /* 0x0000000704007986 */ /* 0x000fe2000c101504 */
[----:B------:R-:W-:Y:S05]  /*01e0*/  EXIT ;  /* 0x000000000000794d */ /* 0x000fea0003800000 */
.L_x_0:
[----:B------:R-:W-:-:S00]  /*01f0*/  BRA `(.L_x_0) ;  /* 0xfffffffc00fc7947 */ /* 0x000fc0000383ffff */
[----:B------:R-:W-:-:S00]  /*0200*/  NOP ;  /* 0x0000000000007918 */ /* 0x000fc00000000000 */
[----:B------:R-:W-:-:S00]  /*0210*/  NOP ;  /* 0x0000000000007918 */ /* 0x000fc00000000000 */
[----:B------:R-:W-:-:S00]  /*0220*/  NOP ;  /* 0x0000000000007918 */ /* 0x000fc00000000000 */
[----:B------:R-:W-:-:S00]  /*0230*/  NOP ;  /* 0x0000000000007918 */ /* 0x000fc00000000000 */
[----:B------:R-:W-:-:S00]  /*0240*/  NOP ;  /* 0x0000000000007918 */ /* 0x000fc00000000000 */
[----:B------:R-:W-:-:S00]  /*0250*/  NOP ;  /* 0x0000000000007918 */ /* 0x000fc00000000000 */
[----:B------:R-:W-:-:S00]  /*0260*/  NOP ;  /* 0x0000000000007918 */ /* 0x000fc00000000000 */
[----:B------:R-:W-:-:S00]  /*0270*/  NOP ;  /* 0x0000000000007918 */ /* 0x000fc00000000000 */
.L_x_3:


//--------------------- .text._Z26kernel_Narrow10to8_16u_C2RP6uchar1iS0_iii --------------------------
	.section	.text._Z26kernel_Narrow10to8_16u_C2RP6uchar1iS0_iii,"ax",@progbits
	.align	128
        .global         _Z26kernel_Narrow10to8_16u_C2RP6uchar1iS0_iii
        .type           _Z26kernel_Narrow10to8_16u_C2RP6uchar1iS0_iii,@function
        .size           _Z26kernel_Narrow10to8_16u_C2RP6uchar1iS0_iii,(.L_x_4 - _Z26kernel_Narrow10to8_16u_C2RP6uchar1iS0_iii)
        .other          _Z26kernel_Narrow10to8_16u_C2RP6uchar1iS0_iii,@"STO_CUDA_ENTRY STV_DEFAULT"
_Z26kernel_Narrow10to8_16u_C2RP6uchar1iS0_iii:
.text._Z26kernel_Narrow10to8_16u_C2RP6uchar1iS0_iii:
        /* <DEDUP_REMOVED lines=28> */
[----:B------:R-:W-:Y:S01]  /*01c0*/  STG.E.U16 desc[UR4][R4.64], R7 ;  /* 0x0000000704007986 */ /* 0x000fe2000c101504 */
[----:B------:R-:W-:Y:S05]  /*01d0*/  EXIT ;  /* 0x000000000000794d */ /* 0x000fea0003800000 */
.L_x_1:
        /* <DEDUP_REMOVED lines=10> */
.L_x_4:


//--------------------- .text._Z23kernel_YUYV_10c_16s_C2RP6uchar1iS0_iii --------------------------
	.section	.text._Z23kernel_YUYV_10c_16s_C2RP6uchar1iS0_iii,"ax",@progbits
	.align	128
        .global         _Z23kernel_YUYV_10c_16s_C2RP6uchar1iS0_iii
        .type           _Z23kernel_YUYV_10c_16s_C2RP6uchar1iS0_iii,@function
        .size           _Z23kernel_YUYV_10c_16s_C2RP6uchar1iS0_iii,(.L_x_5 - _Z23kernel_YUYV_10c_16s_C2RP6uchar1iS0_iii)
        .other          _Z23kernel_YUYV_10c_16s_C2RP6uchar1iS0_iii,@"STO_CUDA_ENTRY STV_DEFAULT"
_Z23kernel_YUYV_10c_16s_C2RP6uchar1iS0_iii:
.text._Z23kernel_YUYV_10c_16s_C2RP6uchar1iS0_iii:
        /* <DEDUP_REMOVED lines=15> */
[----:B------:R-:W1:Y:S01]  /*00f0*/  LDCU.64 UR6, c[0x0][0x380] ;  /* 0x00007000ff0677ac */ /* 0x000e620008000a00 */
[----:B------:R-:W2:Y:S01]  /*0100*/  LDCU.64 UR8, c[0x0][0x390] ;  /* 0x00007200ff0877ac */ /* 0x000ea20008000a00 */
[----:B0-----:R-:W-:Y:S01]  /*0110*/  IMAD R3, R4, UR4, RZ ;  /* 0x0000000404037c24 */ /* 0x001fe2000f8e02ff */
[----:B------:R-:W0:Y:S03]  /*0120*/  LDCU.64 UR4, c[0x0][0x358] ;  /* 0x00006b00ff0477ac */ /* 0x000e260008000a00 */
[----:B------:R-:W-:-:S05]  /*0130*/  IMAD R3, R0, 0x5, R3 ;  /* 0x0000000500037824 */ /* 0x000fca00078e0203 */
[C---:B-1----:R-:W-:Y:S01]  /*0140*/  IADD3 R2, P0, PT, R3.reuse, UR6, RZ ;  /* 0x0000000603027c10 */ /* 0x042fe2000ff1e0ff */
[----:B------:R-:W1:Y:S03]  /*0150*/  LDCU UR6, c[0x0][0x398] ;  /* 0x00007300ff0677ac */ /* 0x000e660008000800 */
[----:B------:R-:W-:-:S05]  /*0160*/  LEA.HI.X.SX32 R3, R3, UR7, 0x1, P0 ;  /* 0x0000000703037c11 */ /* 0x000fca00080f0eff */
[----:B0-----:R-:W3:Y:S04]  /*0170*/  LDG.E.U8 R6, desc[UR4][R2.64+0x1] ;  /* 0x0000010402067981 */ /* 0x001ee8000c1e1100 */
[----:B------:R-:W4:Y:S04]  /*0180*/  LDG.E.U8 R7, desc[UR4][R2.64+0x2] ;  /* 0x0000020402077981 */ /* 0x000f28000c1e1100 */
[----:B------:R-:W5:Y:S04]  /*0190*/  LDG.E.U8 R8, desc[UR4][R2.64+0x3] ;  /* 0x0000030402087981 */ /* 0x000f68000c1e1100 */
[----:B------:R-:W5:Y:S01]  /*01a0*/  LDG.E.U8 R9, desc[UR4][R2.64] ;  /* 0x0000000402097981 */ /* 0x000f62000c1e1100 */
[----:B------:R-:W-:-:S04]  /*01b0*/  IMAD.SHL.U32 R5, R0, 0x8, RZ ;  /* 0x0000000800057824 */ /* 0x000fc800078e00ff */
[----:B-1----:R-:W-:-:S05]  /*01c0*/  IMAD R5, R4, UR6, R5 ;  /* 0x0000000604057c24 */ /* 0x002fca000f8e0205 */
[----:B--2---:R-:W-:-:S04]  /*01d0*/  IADD3 R4, P0, PT, R5, UR8, RZ ;  /* 0x0000000805047c10 */ /* 0x004fc8000ff1e0ff */
[----:B------:R-:W-:Y:S01]  /*01e0*/  LEA.HI.X.SX32 R5, R5, UR9, 0x1, P0 ;  /* 0x0000000905057c11 */ /* 0x000fe200080f0eff */
[----:B---3--:R-:W-:Y:S01]  /*01f0*/  IMAD.SHL.U32 R0, R6, 0x100, RZ ;  /* 0x0000010006007824 */ /* 0x008fe200078e00ff */
[----:B------:R-:W-:Y:S01]  /*0200*/  SHF.R.U32.HI R11, RZ, 0x2, R6 ;  /* 0x00000002ff0b7819 */ /* 0x000fe20000011606 */
[----:B----4-:R-:W-:Y:S01]  /*0210*/  IMAD.SHL.U32 R6, R7, 0x40, RZ ;  /* 0x0000004007067824 */ /* 0x010fe200078e00ff */
[----:B------:R-:W-:Y:S01]  /*0220*/  SHF.R.U32.HI R10, RZ, 0x4, R7 ;  /* 0x00000004ff0a7819 */ /* 0x000fe20000011607 */
[----:B-----5:R-:W-:-:S03]  /*0230*/  IMAD.SHL.U32 R7, R8, 0x10, RZ ;  /* 0x0000001008077824 */ /* 0x020fc600078e00ff */
[----:B------:R-:W-:Y:S02]  /*0240*/  LOP3.LUT R11, R11, 0x3c0, R6, 0xf8, !PT ;  /* 0x000003c00b0b7812 */ /* 0x000fe400078ef806 */
[----:B------:R-:W-:Y:S02]  /*0250*/  LOP3.LUT R9, R9, 0x300, R0, 0xf8, !PT ;  /* 0x0000030009097812 */ /* 0x000fe400078ef800 */
[----:B------:R-:W-:Y:S01]  /*0260*/  LOP3.LUT R7, R10, 0x3f0, R7, 0xf8, !PT ;  /* 0x000003f00a077812 */ /* 0x000fe200078ef807 */
[----:B------:R-:W-:Y:S04]  /*0270*/  STG.E.U16 desc[UR4][R4.64+0x2], R11 ;  /* 0x0000020b04007986 */ /* 0x000fe8000c101504 */
[----:B------:R-:W-:Y:S04]  /*0280*/  STG.E.U16 desc[UR4][R4.64], R9 ;  /* 0x0000000904007986 */ /* 0x000fe8000c101504 */
[----:B------:R-:W-:Y:S04]  /*0290*/  STG.E.U16 desc[UR4][R4.64+0x4], R7 ;  /* 0x0000040704007986 */ /* 0x000fe8000c101504 */
[----:B------:R-:W2:Y:S01]  /*02a0*/  LDG.E.U8 R2, desc[UR4][R2.64+0x4] ;  /* 0x0000040402027981 */ /* 0x000ea2000c1e1100 */
[----:B------:R-:W-:-:S05]  /*02b0*/  SHF.R.U32.HI R13, RZ, 0x6, R8 ;  /* 0x00000006ff0d7819 */ /* 0x000fca0000011608 */
[----:B--2---:R-:W-:-:S05]  /*02c0*/  IMAD R13, R2, 0x4, R13 ;  /* 0x00000004020d7824 */ /* 0x004fca00078e020d */
[----:B------:R-:W-:Y:S01]  /*02d0*/  STG.E.U16 desc[UR4][R4.64+0x6], R13 ;  /* 0x0000060d04007986 */ /* 0x000fe2000c101504 */
[----:B------:R-:W-:Y:S05]  /*02e0*/  EXIT ;  /* 0x000000000000794d */ /* 0x000fea0003800000 */
.L_x_2:
        /* <DEDUP_REMOVED lines=9> */
.L_x_5:


//--------------------- .nv.shared.reserved.0     --------------------------
	.section	.nv.shared.reserved.0,"aw",@nobits
	.weak		__nv_reservedSMEM_offset_0_alias
	.size		__nv_reservedSMEM_offset_0_alias, 0, 64
	.other		__nv_reservedSMEM_offset_0_alias,@"STO_CUDA_RESERVED_SHARED STV_DEFAULT"
__nv_reservedSMEM_offset_0_alias:
	.zero		0
	.zero		64


//--------------------- .nv.constant0._Z25kernel_EndianSwap_16u_C2RP6uchar1iS0_iii --------------------------
	.section	.nv.constant0._Z25kernel_EndianSwap_16u_C2RP6uchar1iS0_iii,"a",@progbits
	.sectionflags	@""
	.align	4
.nv.constant0._Z25kernel_EndianSwap_16u_C2RP6uchar1iS0_iii:
	.zero		932


//--------------------- .nv.constant0._Z26kernel_Narrow10to8_16u_C2RP6uchar1iS0_iii --------------------------
	.section	.nv.constant0._Z26kernel_Narrow10to8_16u_C2RP6uchar1iS0_iii,"a",@progbits
	.sectionflags	@""
	.align	4
.nv.constant0._Z26kernel_Narrow10to8_16u_C2RP6uchar1iS0_iii:
	.zero		932


//--------------------- .nv.constant0._Z23kernel_YUYV_10c_16s_C2RP6uchar1iS0_iii --------------------------
	.section	.nv.constant0._Z23kernel_YUYV_10c_16s_C2RP6uchar1iS0_iii,"a",@progbits
	.sectionflags	@""
	.align	4
.nv.constant0._Z23kernel_YUYV_10c_16s_C2RP6uchar1iS0_iii:
	.zero		932


//--------------------- SYMBOLS --------------------------

	.type		.nv.reservedSmem.offset0,@object
	.size		.nv.reservedSmem.offset0,0x4
